//
// Generated by NVIDIA NVVM Compiler
//
// Compiler Build ID: CL-36424714
// Cuda compilation tools, release 13.0, V13.0.88
// Based on NVVM 20.0.0
//

.version 9.0
.target sm_100
.address_size 64

	// .globl	_Z3bfsPbP6vertexP4edgeiPi

.visible .entry _Z3bfsPbP6vertexP4edgeiPi(
	.param .u64 .ptr .align 1 _Z3bfsPbP6vertexP4edgeiPi_param_0,
	.param .u64 .ptr .align 1 _Z3bfsPbP6vertexP4edgeiPi_param_1,
	.param .u64 .ptr .align 1 _Z3bfsPbP6vertexP4edgeiPi_param_2,
	.param .u32 _Z3bfsPbP6vertexP4edgeiPi_param_3,
	.param .u64 .ptr .align 1 _Z3bfsPbP6vertexP4edgeiPi_param_4
)
{
	.local .align 4 .b8 	__local_depot0[44];
	.reg .b64 	%SP;
	.reg .b64 	%SPL;
	.reg .pred 	%p<24>;
	.reg .b16 	%rs<25>;
	.reg .b32 	%r<54>;
	.reg .b64 	%rd<63>;

	mov.u64 	%SPL, __local_depot0;
	ld.param.u64 	%rd28, [_Z3bfsPbP6vertexP4edgeiPi_param_0];
	ld.param.u64 	%rd29, [_Z3bfsPbP6vertexP4edgeiPi_param_1];
	ld.param.u64 	%rd27, [_Z3bfsPbP6vertexP4edgeiPi_param_2];
	ld.param.s32 	%rd30, [_Z3bfsPbP6vertexP4edgeiPi_param_3];
	cvta.to.global.u64 	%rd1, %rd28;
	cvta.to.global.u64 	%rd2, %rd29;
	add.u64 	%rd3, %SPL, 0;
	mov.u32 	%r12, %tid.x;
	mov.u32 	%r13, %ctaid.x;
	mov.u32 	%r14, %ntid.x;
	mad.lo.s32 	%r1, %r13, %r14, %r12;
	cvt.u64.u32 	%rd4, %r1;
	setp.ge.s64 	%p1, %rd4, %rd30;
	@%p1 bra 	$L__BB0_35;
	mad.lo.s64 	%rd32, %rd4, 56, %rd2;
	add.s64 	%rd5, %rd32, 45;
	ld.global.u8 	%rs1, [%rd32+45];
	setp.ne.s16 	%p2, %rs1, 1;
	@%p2 bra 	$L__BB0_35;
	ld.global.u8 	%rs2, [%rd5+-1];
	setp.ne.s16 	%p3, %rs2, 0;
	@%p3 bra 	$L__BB0_35;
	mov.b16 	%rs3, 0;
	mov.b16 	%rs4, 1;
	st.global.v2.u8 	[%rd5+-1], {%rs4, %rs3};
	bar.sync 	0;
	cvta.to.global.u64 	%rd33, %rd27;
	mad.lo.s64 	%rd34, %rd4, 44, %rd33;
	ld.global.u32 	%r15, [%rd34];
	ld.global.u32 	%r16, [%rd34+4];
	ld.global.u32 	%r17, [%rd34+8];
	ld.global.u32 	%r18, [%rd34+12];
	ld.global.u32 	%r19, [%rd34+16];
	ld.global.u32 	%r20, [%rd34+20];
	ld.global.u32 	%r21, [%rd34+24];
	ld.global.u32 	%r22, [%rd34+28];
	ld.global.u32 	%r23, [%rd34+32];
	ld.global.u32 	%r24, [%rd34+36];
	ld.global.u32 	%r2, [%rd34+40];
	st.local.u32 	[%rd3], %r15;
	st.local.u32 	[%rd3+4], %r16;
	add.s64 	%rd61, %rd3, 8;
	st.local.u32 	[%rd3+8], %r17;
	st.local.u32 	[%rd3+12], %r18;
	st.local.u32 	[%rd3+16], %r19;
	st.local.u32 	[%rd3+20], %r20;
	st.local.u32 	[%rd3+24], %r21;
	st.local.u32 	[%rd3+28], %r22;
	st.local.u32 	[%rd3+32], %r23;
	st.local.u32 	[%rd3+36], %r24;
	st.local.u32 	[%rd3+40], %r2;
	setp.lt.s32 	%p4, %r2, 1;
	@%p4 bra 	$L__BB0_35;
	and.b32  	%r3, %r2, 3;
	setp.lt.u32 	%p5, %r2, 4;
	mov.b32 	%r52, 0;
	@%p5 bra 	$L__BB0_27;
	and.b32  	%r52, %r2, 2147483644;
	neg.s32 	%r51, %r52;
$L__BB0_6:
	ld.local.u32 	%r26, [%rd61+-8];
	mul.wide.s32 	%rd35, %r26, 56;
	add.s64 	%rd36, %rd2, %rd35;
	add.s64 	%rd8, %rd36, 44;
	ld.global.u8 	%rs5, [%rd36+44];
	setp.ne.s16 	%p6, %rs5, 0;
	@%p6 bra 	$L__BB0_11;
	mov.b16 	%rs6, 0;
	st.global.u8 	[%rd1], %rs6;
	ld.global.u64 	%rd9, [%rd8+4];
	ld.global.u64 	%rd37, [%rd5+3];
	add.s64 	%rd10, %rd37, 1;
	setp.ne.s64 	%p7, %rd9, %rd10;
	@%p7 bra 	$L__BB0_9;
	ld.global.u32 	%r28, [%rd8+-4];
	mul.wide.s32 	%rd38, %r28, 4;
	add.s64 	%rd39, %rd8, %rd38;
	st.global.u32 	[%rd39+-44], %r1;
	ld.global.u32 	%r29, [%rd8+-4];
	add.s32 	%r30, %r29, 1;
	st.global.u32 	[%rd8+-4], %r30;
	mov.b16 	%rs8, 1;
	st.global.u8 	[%rd8+1], %rs8;
	bra.uni 	$L__BB0_11;
$L__BB0_9:
	setp.le.s64 	%p8, %rd9, %rd10;
	@%p8 bra 	$L__BB0_11;
	st.global.u32 	[%rd8+-44], %r1;
	mov.b32 	%r27, 1;
	st.global.u32 	[%rd8+-4], %r27;
	st.global.u64 	[%rd8+4], %rd10;
	mov.b16 	%rs7, 1;
	st.global.u8 	[%rd8+1], %rs7;
$L__BB0_11:
	ld.local.u32 	%r31, [%rd61+-4];
	mul.wide.s32 	%rd40, %r31, 56;
	add.s64 	%rd41, %rd2, %rd40;
	add.s64 	%rd11, %rd41, 44;
	ld.global.u8 	%rs9, [%rd41+44];
	setp.ne.s16 	%p9, %rs9, 0;
	@%p9 bra 	$L__BB0_16;
	mov.b16 	%rs10, 0;
	st.global.u8 	[%rd1], %rs10;
	ld.global.u64 	%rd12, [%rd11+4];
	ld.global.u64 	%rd42, [%rd5+3];
	add.s64 	%rd13, %rd42, 1;
	setp.eq.s64 	%p10, %rd12, %rd13;
	@%p10 bra 	$L__BB0_15;
	setp.le.s64 	%p11, %rd12, %rd13;
	@%p11 bra 	$L__BB0_16;
	st.global.u32 	[%rd11+-44], %r1;
	mov.b32 	%r32, 1;
	st.global.u32 	[%rd11+-4], %r32;
	st.global.u64 	[%rd11+4], %rd13;
	mov.b16 	%rs11, 1;
	st.global.u8 	[%rd11+1], %rs11;
	bra.uni 	$L__BB0_16;
$L__BB0_15:
	ld.global.u32 	%r33, [%rd11+-4];
	mul.wide.s32 	%rd43, %r33, 4;
	add.s64 	%rd44, %rd11, %rd43;
	st.global.u32 	[%rd44+-44], %r1;
	ld.global.u32 	%r34, [%rd11+-4];
	add.s32 	%r35, %r34, 1;
	st.global.u32 	[%rd11+-4], %r35;
	mov.b16 	%rs12, 1;
	st.global.u8 	[%rd11+1], %rs12;
$L__BB0_16:
	ld.local.u32 	%r36, [%rd61];
	mul.wide.s32 	%rd45, %r36, 56;
	add.s64 	%rd46, %rd2, %rd45;
	add.s64 	%rd14, %rd46, 44;
	ld.global.u8 	%rs13, [%rd46+44];
	setp.ne.s16 	%p12, %rs13, 0;
	@%p12 bra 	$L__BB0_21;
	mov.b16 	%rs14, 0;
	st.global.u8 	[%rd1], %rs14;
	ld.global.u64 	%rd15, [%rd14+4];
	ld.global.u64 	%rd47, [%rd5+3];
	add.s64 	%rd16, %rd47, 1;
	setp.eq.s64 	%p13, %rd15, %rd16;
	@%p13 bra 	$L__BB0_20;
	setp.le.s64 	%p14, %rd15, %rd16;
	@%p14 bra 	$L__BB0_21;
	st.global.u32 	[%rd14+-44], %r1;
	mov.b32 	%r37, 1;
	st.global.u32 	[%rd14+-4], %r37;
	st.global.u64 	[%rd14+4], %rd16;
	mov.b16 	%rs15, 1;
	st.global.u8 	[%rd14+1], %rs15;
	bra.uni 	$L__BB0_21;
$L__BB0_20:
	ld.global.u32 	%r38, [%rd14+-4];
	mul.wide.s32 	%rd48, %r38, 4;
	add.s64 	%rd49, %rd14, %rd48;
	st.global.u32 	[%rd49+-44], %r1;
	ld.global.u32 	%r39, [%rd14+-4];
	add.s32 	%r40, %r39, 1;
	st.global.u32 	[%rd14+-4], %r40;
	mov.b16 	%rs16, 1;
	st.global.u8 	[%rd14+1], %rs16;
$L__BB0_21:
	ld.local.u32 	%r41, [%rd61+4];
	mul.wide.s32 	%rd50, %r41, 56;
	add.s64 	%rd51, %rd2, %rd50;
	add.s64 	%rd17, %rd51, 44;
	ld.global.u8 	%rs17, [%rd51+44];
	setp.ne.s16 	%p15, %rs17, 0;
	@%p15 bra 	$L__BB0_26;
	mov.b16 	%rs18, 0;
	st.global.u8 	[%rd1], %rs18;
	ld.global.u64 	%rd18, [%rd17+4];
	ld.global.u64 	%rd52, [%rd5+3];
	add.s64 	%rd19, %rd52, 1;
	setp.eq.s64 	%p16, %rd18, %rd19;
	@%p16 bra 	$L__BB0_25;
	setp.le.s64 	%p17, %rd18, %rd19;
	@%p17 bra 	$L__BB0_26;
	st.global.u32 	[%rd17+-44], %r1;
	mov.b32 	%r42, 1;
	st.global.u32 	[%rd17+-4], %r42;
	st.global.u64 	[%rd17+4], %rd19;
	mov.b16 	%rs19, 1;
	st.global.u8 	[%rd17+1], %rs19;
	bra.uni 	$L__BB0_26;
$L__BB0_25:
	ld.global.u32 	%r43, [%rd17+-4];
	mul.wide.s32 	%rd53, %r43, 4;
	add.s64 	%rd54, %rd17, %rd53;
	st.global.u32 	[%rd54+-44], %r1;
	ld.global.u32 	%r44, [%rd17+-4];
	add.s32 	%r45, %r44, 1;
	st.global.u32 	[%rd17+-4], %r45;
	mov.b16 	%rs20, 1;
	st.global.u8 	[%rd17+1], %rs20;
$L__BB0_26:
	add.s32 	%r51, %r51, 4;
	add.s64 	%rd61, %rd61, 16;
	setp.ne.s32 	%p18, %r51, 0;
	@%p18 bra 	$L__BB0_6;
$L__BB0_27:
	setp.eq.s32 	%p19, %r3, 0;
	@%p19 bra 	$L__BB0_35;
	mul.wide.u32 	%rd55, %r52, 4;
	add.s64 	%rd62, %rd3, %rd55;
	neg.s32 	%r53, %r3;
$L__BB0_29:
	.pragma "nounroll";
	ld.local.u32 	%r46, [%rd62];
	mul.wide.s32 	%rd56, %r46, 56;
	add.s64 	%rd57, %rd2, %rd56;
	add.s64 	%rd23, %rd57, 44;
	ld.global.u8 	%rs21, [%rd57+44];
	setp.ne.s16 	%p20, %rs21, 0;
	@%p20 bra 	$L__BB0_34;
	mov.b16 	%rs22, 0;
	st.global.u8 	[%rd1], %rs22;
	ld.global.u64 	%rd24, [%rd23+4];
	ld.global.u64 	%rd58, [%rd5+3];
	add.s64 	%rd25, %rd58, 1;
	setp.eq.s64 	%p21, %rd24, %rd25;
	@%p21 bra 	$L__BB0_33;
	setp.le.s64 	%p22, %rd24, %rd25;
	@%p22 bra 	$L__BB0_34;
	st.global.u32 	[%rd23+-44], %r1;
	mov.b32 	%r47, 1;
	st.global.u32 	[%rd23+-4], %r47;
	st.global.u64 	[%rd23+4], %rd25;
	mov.b16 	%rs23, 1;
	st.global.u8 	[%rd23+1], %rs23;
	bra.uni 	$L__BB0_34;
$L__BB0_33:
	ld.global.u32 	%r48, [%rd23+-4];
	mul.wide.s32 	%rd59, %r48, 4;
	add.s64 	%rd60, %rd23, %rd59;
	st.global.u32 	[%rd60+-44], %r1;
	ld.global.u32 	%r49, [%rd23+-4];
	add.s32 	%r50, %r49, 1;
	st.global.u32 	[%rd23+-4], %r50;
	mov.b16 	%rs24, 1;
	st.global.u8 	[%rd23+1], %rs24;
$L__BB0_34:
	add.s64 	%rd62, %rd62, 4;
	add.s32 	%r53, %r53, 1;
	setp.ne.s32 	%p23, %r53, 0;
	@%p23 bra 	$L__BB0_29;
$L__BB0_35:
	ret;

}


// ===== COMPILED SASS (sm_100) =====

	.target	sm_100

	.elftype	@"ET_EXEC"


//--------------------- .note.nv.tkinfo           --------------------------
	.section	.note.nv.tkinfo,"",@"SHT_NOTE"
	.sectionflags	@"SHF_NOTE_NV_TKINFO"
	.tkinfo
        /*0018*/ 	.word	0x00000002
        /*0030*/ 	.string	""
        /*0030*/ 	.string	"ptxas"
        /*0030*/ 	.string	"Cuda compilation tools, release 13.0, V13.0.88"
        /*0030*/ 	.string	"Build cuda_13.0.r13.0/compiler.36424714_0"
        /*0030*/ 	.string	"-arch sm_100 -m 64 "



//--------------------- .note.nv.cuinfo           --------------------------
	.section	.note.nv.cuinfo,"",@"SHT_NOTE"
	.sectionflags	@"SHF_NOTE_NV_CUINFO"
        /*0018*/ 	.short	0x0002
        /*001a*/ 	.short	0x0064
        /*001c*/ 	.short	0x0082
	.zero		2


//--------------------- .nv.info                  --------------------------
	.section	.nv.info,"",@"SHT_CUDA_INFO"
	.align	4


	//----- nvinfo : EIATTR_REGCOUNT
	.align		4
        /*0000*/ 	.byte	0x04, 0x2f
        /*0002*/ 	.short	(.L_1 - .L_0)
	.align		4
.L_0:
        /*0004*/ 	.word	index@(_Z3bfsPbP6vertexP4edgeiPi)
        /*0008*/ 	.word	0x00000026


	//----- nvinfo : EIATTR_FRAME_SIZE
	.align		4
.L_1:
        /*000c*/ 	.byte	0x04, 0x11
        /*000e*/ 	.short	(.L_3 - .L_2)
	.align		4
.L_2:
        /*0010*/ 	.word	index@(_Z3bfsPbP6vertexP4edgeiPi)
        /*0014*/ 	.word	0x00000000


	//----- nvinfo : EIATTR_MIN_STACK_SIZE
	.align		4
.L_3:
        /*0018*/ 	.byte	0x04, 0x12
        /*001a*/ 	.short	(.L_5 - .L_4)
	.align		4
.L_4:
        /*001c*/ 	.word	index@(_Z3bfsPbP6vertexP4edgeiPi)
        /*0020*/ 	.word	0x00000000
.L_5:


//--------------------- .nv.compat                --------------------------
	.section	.nv.compat,"",@"SHT_CUDA_COMPAT_INFO"
	.align	4
        /*0000*/ 	.byte	0x02, 0x09, 0x00, 0x00, 0x02, 0x02, 0x01, 0x00, 0x02, 0x05, 0x05, 0x00, 0x03, 0x07, 0x01, 0x01
        /*0010*/ 	.byte	0x02, 0x03, 0x00, 0x00, 0x02, 0x06, 0x01, 0x00, 0x04, 0x0b, 0x08, 0x00, 0x09, 0x00, 0x00, 0x00
        /*0020*/ 	.byte	0x00, 0x00, 0x00, 0x00


//--------------------- .nv.info._Z3bfsPbP6vertexP4edgeiPi --------------------------
	.section	.nv.info._Z3bfsPbP6vertexP4edgeiPi,"",@"SHT_CUDA_INFO"
	.sectionflags	@""
	.align	4


	//----- nvinfo : EIATTR_CUDA_API_VERSION
	.align		4
        /*0000*/ 	.byte	0x04, 0x37
        /*0002*/ 	.short	(.L_7 - .L_6)
.L_6:
        /*0004*/ 	.word	0x00000082


	//----- nvinfo : EIATTR_KPARAM_INFO
	.align		4
.L_7:
        /*0008*/ 	.byte	0x04, 0x17
        /*000a*/ 	.short	(.L_9 - .L_8)
.L_8:
        /*000c*/ 	.word	0x00000000
        /*0010*/ 	.short	0x0004
        /*0012*/ 	.short	0x0020
        /*0014*/ 	.byte	0x00, 0xf5, 0x21, 0x00


	//----- nvinfo : EIATTR_KPARAM_INFO
	.align		4
.L_9:
        /*0018*/ 	.byte	0x04, 0x17
        /*001a*/ 	.short	(.L_11 - .L_10)
.L_10:
        /*001c*/ 	.word	0x00000000
        /*0020*/ 	.short	0x0003
        /*0022*/ 	.short	0x0018
        /*0024*/ 	.byte	0x00, 0xf0, 0x11, 0x00


	//----- nvinfo : EIATTR_KPARAM_INFO
	.align		4
.L_11:
        /*0028*/ 	.byte	0x04, 0x17
        /*002a*/ 	.short	(.L_13 - .L_12)
.L_12:
        /*002c*/ 	.word	0x00000000
        /*0030*/ 	.short	0x0002
        /*0032*/ 	.short	0x0010
        /*0034*/ 	.byte	0x00, 0xf5, 0x21, 0x00


	//----- nvinfo : EIATTR_KPARAM_INFO
	.align		4
.L_13:
        /*0038*/ 	.byte	0x04, 0x17
        /*003a*/ 	.short	(.L_15 - .L_14)
.L_14:
        /*003c*/ 	.word	0x00000000
        /*0040*/ 	.short	0x0001
        /*0042*/ 	.short	0x0008
        /*0044*/ 	.byte	0x00, 0xf5, 0x21, 0x00


	//----- nvinfo : EIATTR_KPARAM_INFO
	.align		4
.L_15:
        /*0048*/ 	.byte	0x04, 0x17
        /*004a*/ 	.short	(.L_17 - .L_16)
.L_16:
        /*004c*/ 	.word	0x00000000
        /*0050*/ 	.short	0x0000
        /*0052*/ 	.short	0x0000
        /*0054*/ 	.byte	0x00, 0xf5, 0x21, 0x00


	//----- nvinfo : EIATTR_SPARSE_MMA_MASK
	.align		4
.L_17:
        /*0058*/ 	.byte	0x03, 0x50
        /*005a*/ 	.short	0x0000


	//----- nvinfo : EIATTR_MAXREG_COUNT
	.align		4
        /*005c*/ 	.byte	0x03, 0x1b
        /*005e*/ 	.short	0x00ff


	//----- nvinfo : EIATTR_NUM_BARRIERS
	.align		4
        /*0060*/ 	.byte	0x02, 0x4c
        /*0062*/ 	.byte	0x01
	.zero		1


	//----- nvinfo : EIATTR_MERCURY_ISA_VERSION
	.align		4
        /*0064*/ 	.byte	0x03, 0x5f
        /*0066*/ 	.short	0x0101


	//----- nvinfo : EIATTR_VRC_CTA_INIT_COUNT
	.align		4
        /*0068*/ 	.byte	0x02, 0x4a
	.zero		1
	.zero		1


	//----- nvinfo : EIATTR_EXIT_INSTR_OFFSETS
	.align		4
        /*006c*/ 	.byte	0x04, 0x1c
        /*006e*/ 	.short	(.L_19 - .L_18)


	//   ....[0]....
.L_18:
        /*0070*/ 	.word	0x00000090


	//   ....[1]....
        /*0074*/ 	.word	0x00000110


	//   ....[2]....
        /*0078*/ 	.word	0x00000140


	//   ....[3]....
        /*007c*/ 	.word	0x000001d0


	//   ....[4]....
        /*0080*/ 	.word	0x00001230


	//   ....[5]....
        /*0084*/ 	.word	0x00001650


	//----- nvinfo : EIATTR_CRS_STACK_SIZE
	.align		4
.L_19:
        /*0088*/ 	.byte	0x04, 0x1e
        /*008a*/ 	.short	(.L_21 - .L_20)
.L_20:
        /*008c*/ 	.word	0x00000000


	//----- nvinfo : EIATTR_CBANK_PARAM_SIZE
	.align		4
.L_21:
        /*0090*/ 	.byte	0x03, 0x19
        /*0092*/ 	.short	0x0028


	//----- nvinfo : EIATTR_PARAM_CBANK
	.align		4
        /*0094*/ 	.byte	0x04, 0x0a
        /*0096*/ 	.short	(.L_23 - .L_22)
	.align		4
.L_22:
        /*0098*/ 	.word	index@(.nv.constant0._Z3bfsPbP6vertexP4edgeiPi)
        /*009c*/ 	.short	0x0380
        /*009e*/ 	.short	0x0028


	//----- nvinfo : EIATTR_SW_WAR
	.align		4
.L_23:
        /*00a0*/ 	.byte	0x04, 0x36
        /*00a2*/ 	.short	(.L_25 - .L_24)
.L_24:
        /*00a4*/ 	.word	0x00000008
.L_25:


//--------------------- .nv.callgraph             --------------------------
	.section	.nv.callgraph,"",@"SHT_CUDA_CALLGRAPH"
	.align	4
	.sectionentsize	8
	.align		4
        /*0000*/ 	.word	0x00000000
	.align		4
        /*0004*/ 	.word	0xffffffff
	.align		4
        /*0008*/ 	.word	0x00000000
	.align		4
        /*000c*/ 	.word	0xfffffffe
	.align		4
        /*0010*/ 	.word	0x00000000
	.align		4
        /*0014*/ 	.word	0xfffffffd
	.align		4
        /*0018*/ 	.word	0x00000000
	.align		4
        /*001c*/ 	.word	0xfffffffc


//--------------------- .text._Z3bfsPbP6vertexP4edgeiPi --------------------------
	.section	.text._Z3bfsPbP6vertexP4edgeiPi,"ax",@progbits
	.align	128
        .global         _Z3bfsPbP6vertexP4edgeiPi
        .type           _Z3bfsPbP6vertexP4edgeiPi,@function
        .size           _Z3bfsPbP6vertexP4edgeiPi,(.L_x_20 - _Z3bfsPbP6vertexP4edgeiPi)
        .other          _Z3bfsPbP6vertexP4edgeiPi,@"STO_CUDA_ENTRY STV_DEFAULT"
_Z3bfsPbP6vertexP4edgeiPi:
.text._Z3bfsPbP6vertexP4edgeiPi:
[----:B------:R-:W-:Y:S01]  /*0000*/  LDC R1, c[0x0][0x37c] ;  /* 0x0000df00ff017b82 */ /* 0x000fe20000000800 */
[----:B------:R-:W0:Y:S07]  /*0010*/  S2R R33, SR_TID.X ;  /* 0x0000000000217919 */ /* 0x000e2e0000002100 */
[----:B------:R-:W0:Y:S01]  /*0020*/  S2UR UR4, SR_CTAID.X ;  /* 0x00000000000479c3 */ /* 0x000e220000002500 */
[----:B------:R-:W1:Y:S07]  /*0030*/  LDCU UR5, c[0x0][0x398] ;  /* 0x00007300ff0577ac */ /* 0x000e6e0008000800 */
[----:B------:R-:W0:Y:S02]  /*0040*/  LDC R0, c[0x0][0x360] ;  /* 0x0000d800ff007b82 */ /* 0x000e240000000800 */
[----:B0-----:R-:W-:Y:S01]  /*0050*/  IMAD R33, R0, UR4, R33 ;  /* 0x0000000400217c24 */ /* 0x001fe2000f8e0221 */
[----:B-1----:R-:W-:-:S04]  /*0060*/  USHF.R.S32.HI UR4, URZ, 0x1f, UR5 ;  /* 0x0000001fff047899 */ /* 0x002fc80008011405 */
[----:B------:R-:W-:-:S04]  /*0070*/  ISETP.GE.U32.AND P0, PT, R33, UR5, PT ;  /* 0x0000000521007c0c */ /* 0x000fc8000bf06070 */
[----:B------:R-:W-:-:S13]  /*0080*/  ISETP.GE.AND.EX P0, PT, RZ, UR4, PT, P0 ;  /* 0x00000004ff007c0c */ /* 0x000fda000bf06300 */
[----:B------:R-:W-:Y:S05]  /*0090*/  @P0 EXIT ;  /* 0x000000000000094d */ /* 0x000fea0003800000 */
[----:B------:R-:W0:Y:S01]  /*00a0*/  LDC.64 R14, c[0x0][0x388] ;  /* 0x0000e200ff0e7b82 */ /* 0x000e220000000a00 */
[----:B------:R-:W1:Y:S01]  /*00b0*/  LDCU.64 UR6, c[0x0][0x358] ;  /* 0x00006b00ff0677ac */ /* 0x000e620008000a00 */
[----:B------:R-:W-:Y:S01]  /*00c0*/  UMOV UR4, URZ ;  /* 0x000000ff00047c82 */ /* 0x000fe20008000000 */
[----:B0-----:R-:W-:-:S04]  /*00d0*/  IMAD.WIDE.U32 R14, R33, 0x38, R14 ;  /* 0x00000038210e7825 */ /* 0x001fc800078e000e */
[----:B------:R-:W-:-:S05]  /*00e0*/  VIADD R15, R15, UR4 ;  /* 0x000000040f0f7c36 */ /* 0x000fca0008000000 */
[----:B-1----:R-:W2:Y:S02]  /*00f0*/  LDG.E.U8 R0, desc[UR6][R14.64+0x2d] ;  /* 0x00002d060e007981 */ /* 0x002ea4000c1e1100 */
[----:B--2---:R-:W-:-:S13]  /*0100*/  ISETP.NE.AND P0, PT, R0, 0x1, PT ;  /* 0x000000010000780c */ /* 0x004fda0003f05270 */
[----:B------:R-:W-:Y:S05]  /*0110*/  @P0 EXIT ;  /* 0x000000000000094d */ /* 0x000fea0003800000 */
[----:B------:R-:W2:Y:S02]  /*0120*/  LDG.E.U8 R0, desc[UR6][R14.64+0x2c] ;  /* 0x00002c060e007981 */ /* 0x000ea4000c1e1100 */
[----:B--2---:R-:W-:-:S13]  /*0130*/  ISETP.NE.AND P0, PT, R0, RZ, PT ;  /* 0x000000ff0000720c */ /* 0x004fda0003f05270 */
[----:B------:R-:W-:Y:S05]  /*0140*/  @P0 EXIT ;  /* 0x000000000000094d */ /* 0x000fea0003800000 */
[----:B------:R-:W0:Y:S01]  /*0150*/  LDC.64 R2, c[0x0][0x390] ;  /* 0x0000e400ff027b82 */ /* 0x000e220000000a00 */
[----:B------:R-:W-:-:S05]  /*0160*/  IMAD.MOV.U32 R7, RZ, RZ, 0x1 ;  /* 0x00000001ff077424 */ /* 0x000fca00078e00ff */
[----:B------:R1:W-:Y:S01]  /*0170*/  STG.E.U16 desc[UR6][R14.64+0x2c], R7 ;  /* 0x00002c070e007986 */ /* 0x0003e2000c101506 */
[----:B0-----:R-:W-:-:S04]  /*0180*/  IMAD.WIDE.U32 R2, R33, 0x2c, R2 ;  /* 0x0000002c21027825 */ /* 0x001fc800078e0002 */
[----:B------:R-:W-:Y:S01]  /*0190*/  VIADD R3, R3, UR4 ;  /* 0x0000000403037c36 */ /* 0x000fe20008000000 */
[----:B------:R-:W-:Y:S06]  /*01a0*/  BAR.SYNC.DEFER_BLOCKING 0x0 ;  /* 0x0000000000007b1d */ /* 0x000fec0000010000 */
[----:B------:R-:W2:Y:S02]  /*01b0*/  LDG.E R31, desc[UR6][R2.64+0x28] ;  /* 0x00002806021f7981 */ /* 0x000ea4000c1e1900 */
[----:B--2---:R-:W-:-:S13]  /*01c0*/  ISETP.GE.AND P0, PT, R31, 0x1, PT ;  /* 0x000000011f00780c */ /* 0x004fda0003f06270 */
[----:B-1----:R-:W-:Y:S05]  /*01d0*/  @!P0 EXIT ;  /* 0x000000000000894d */ /* 0x002fea0003800000 */
[----:B------:R0:W5:Y:S04]  /*01e0*/  LDG.E R30, desc[UR6][R2.64] ;  /* 0x00000006021e7981 */ /* 0x000168000c1e1900 */
        /* <DEDUP_REMOVED lines=8> */
[----:B------:R0:W5:Y:S01]  /*0270*/  LDG.E R9, desc[UR6][R2.64+0x24] ;  /* 0x0000240602097981 */ /* 0x000162000c1e1900 */
[----:B------:R-:W-:Y:S01]  /*0280*/  ISETP.GE.U32.AND P0, PT, R31, 0x4, PT ;  /* 0x000000041f00780c */ /* 0x000fe20003f06070 */
[----:B------:R-:W-:Y:S01]  /*0290*/  BSSY.RECONVERGENT B0, `(.L_x_0) ;  /* 0x00000f7000007945 */ /* 0x000fe20003800200 */
[----:B------:R-:W-:-:S11]  /*02a0*/  IMAD.MOV.U32 R8, RZ, RZ, RZ ;  /* 0x000000ffff087224 */ /* 0x000fd600078e00ff */
[----:B0-----:R-:W-:Y:S05]  /*02b0*/  @!P0 BRA `(.L_x_1) ;  /* 0x0000000c00d08947 */ /* 0x001fea0003800000 */
[----:B------:R-:W-:Y:S01]  /*02c0*/  LOP3.LUT R8, R31, 0x7ffffffc, RZ, 0xc0, !PT ;  /* 0x7ffffffc1f087812 */ /* 0x000fe200078ec0ff */
[----:B------:R-:W-:-:S04]  /*02d0*/  IMAD.MOV.U32 R7, RZ, RZ, 0x8 ;  /* 0x00000008ff077424 */ /* 0x000fc800078e00ff */
[----:B------:R-:W-:-:S07]  /*02e0*/  IMAD.MOV R6, RZ, RZ, -R8 ;  /* 0x000000ffff067224 */ /* 0x000fce00078e0a08 */
.L_x_14:
[C---:B------:R-:W-:Y:S01]  /*02f0*/  ISETP.EQ.AND P3, PT, R7.reuse, 0x8, PT ;  /* 0x000000080700780c */ /* 0x040fe20003f62270 */
[----:B01----:R-:W0:Y:S01]  /*0300*/  LDC.64 R16, c[0x0][0x388] ;  /* 0x0000e200ff107b82 */ /* 0x003e220000000a00 */
[C---:B------:R-:W-:Y:S02]  /*0310*/  ISETP.EQ.AND P2, PT, R7.reuse, 0xc, PT ;  /* 0x0000000c0700780c */ /* 0x040fe40003f42270 */
[C---:B------:R-:W-:Y:S02]  /*0320*/  ISETP.EQ.AND P1, PT, R7.reuse, 0x10, PT ;  /* 0x000000100700780c */ /* 0x040fe40003f22270 */
[C---:B------:R-:W-:Y:S02]  /*0330*/  ISETP.EQ.AND P0, PT, R7.reuse, 0x14, PT ;  /* 0x000000140700780c */ /* 0x040fe40003f02270 */
[----:B------:R-:W-:Y:S02]  /*0340*/  ISETP.EQ.AND P5, PT, R7, 0x18, PT ;  /* 0x000000180700780c */ /* 0x000fe40003fa2270 */
[----:B------:R-:W-:-:S02]  /*0350*/  P2R R5, PR, RZ, 0x8 ;  /* 0x00000008ff057803 */ /* 0x000fc40000000000 */
[C---:B------:R-:W-:Y:S01]  /*0360*/  ISETP.EQ.AND P4, PT, R7.reuse, 0x1c, PT ;  /* 0x0000001c0700780c */ /* 0x040fe20003f82270 */
[----:B-----5:R-:W-:Y:S01]  /*0370*/  @P3 IMAD.MOV.U32 R19, RZ, RZ, R30 ;  /* 0x000000ffff133224 */ /* 0x020fe200078e001e */
[----:B------:R-:W-:Y:S01]  /*0380*/  P2R R4, PR, RZ, 0x4 ;  /* 0x00000004ff047803 */ /* 0x000fe20000000000 */
[----:B------:R-:W-:Y:S01]  /*0390*/  @P2 IMAD.MOV.U32 R19, RZ, RZ, R29 ;  /* 0x000000ffff132224 */ /* 0x000fe200078e001d */
[C---:B------:R-:W-:Y:S01]  /*03a0*/  ISETP.EQ.AND P3, PT, R7.reuse, 0x20, PT ;  /* 0x000000200700780c */ /* 0x040fe20003f62270 */
[----:B------:R-:W-:Y:S01]  /*03b0*/  @P1 IMAD.MOV.U32 R19, RZ, RZ, R28 ;  /* 0x000000ffff131224 */ /* 0x000fe200078e001c */
[----:B------:R-:W-:Y:S01]  /*03c0*/  P2R R3, PR, RZ, 0x2 ;  /* 0x00000002ff037803 */ /* 0x000fe20000000000 */
[----:B------:R-:W-:Y:S01]  /*03d0*/  @P0 IMAD.MOV.U32 R19, RZ, RZ, R27 ;  /* 0x000000ffff130224 */ /* 0x000fe200078e001b */
[C---:B------:R-:W-:Y:S01]  /*03e0*/  ISETP.EQ.AND P2, PT, R7.reuse, 0x24, PT ;  /* 0x000000240700780c */ /* 0x040fe20003f42270 */
[----:B------:R-:W-:Y:S01]  /*03f0*/  @P5 IMAD.MOV.U32 R19, RZ, RZ, R26 ;  /* 0x000000ffff135224 */ /* 0x000fe200078e001a */
[----:B------:R-:W-:-:S02]  /*0400*/  ISETP.EQ.AND P1, PT, R7, 0x28, PT ;  /* 0x000000280700780c */ /* 0x000fc40003f22270 */
[----:B------:R-:W-:Y:S01]  /*0410*/  P2R R2, PR, RZ, 0x1 ;  /* 0x00000001ff027803 */ /* 0x000fe20000000000 */
[----:B------:R-:W-:Y:S01]  /*0420*/  @P4 IMAD.MOV.U32 R19, RZ, RZ, R13 ;  /* 0x000000ffff134224 */ /* 0x000fe200078e000d */
[C---:B------:R-:W-:Y:S02]  /*0430*/  ISETP.EQ.AND P6, PT, R7.reuse, 0x2c, PT ;  /* 0x0000002c0700780c */ /* 0x040fe40003fc2270 */
[----:B------:R-:W-:Y:S01]  /*0440*/  ISETP.EQ.AND P0, PT, R7, 0x30, PT ;  /* 0x000000300700780c */ /* 0x000fe20003f02270 */
[----:B------:R-:W-:-:S04]  /*0450*/  @P3 IMAD.MOV.U32 R19, RZ, RZ, R12 ;  /* 0x000000ffff133224 */ /* 0x000fc800078e000c */
[----:B------:R-:W-:Y:S02]  /*0460*/  @P2 IMAD.MOV.U32 R19, RZ, RZ, R11 ;  /* 0x000000ffff132224 */ /* 0x000fe400078e000b */
[----:B------:R-:W-:-:S04]  /*0470*/  @P1 IMAD.MOV.U32 R19, RZ, RZ, R10 ;  /* 0x000000ffff131224 */ /* 0x000fc800078e000a */
[----:B------:R-:W-:Y:S02]  /*0480*/  @P6 IMAD.MOV.U32 R19, RZ, RZ, R9 ;  /* 0x000000ffff136224 */ /* 0x000fe400078e0009 */
[----:B------:R-:W-:-:S04]  /*0490*/  @P0 IMAD.MOV.U32 R19, RZ, RZ, R31 ;  /* 0x000000ffff130224 */ /* 0x000fc800078e001f */
[----:B0-----:R-:W-:-:S05]  /*04a0*/  IMAD.WIDE R20, R19, 0x38, R16 ;  /* 0x0000003813147825 */ /* 0x001fca00078e0210 */
[----:B------:R-:W2:Y:S01]  /*04b0*/  LDG.E.U8 R18, desc[UR6][R20.64+0x2c] ;  /* 0x00002c0614127981 */ /* 0x000ea2000c1e1100 */
[----:B------:R-:W-:Y:S01]  /*04c0*/  IADD3 R24, P0, PT, R20, 0x2c, RZ ;  /* 0x0000002c14187810 */ /* 0x000fe20007f1e0ff */
[----:B------:R-:W-:-:S04]  /*04d0*/  VIADD R6, R6, 0x4 ;  /* 0x0000000406067836 */ /* 0x000fc80000000000 */
[----:B------:R-:W-:Y:S01]  /*04e0*/  IMAD.X R25, RZ, RZ, R21, P0 ;  /* 0x000000ffff197224 */ /* 0x000fe200000e0615 */
[----:B------:R-:W-:-:S04]  /*04f0*/  ISETP.NE.AND P0, PT, R6, RZ, PT ;  /* 0x000000ff0600720c */ /* 0x000fc80003f05270 */
[----:B------:R-:W-:Y:S01]  /*0500*/  P2R R0, PR, RZ, 0x1 ;  /* 0x00000001ff007803 */ /* 0x000fe20000000000 */
[----:B------:R-:W-:Y:S01]  /*0510*/  BSSY.RECONVERGENT B1, `(.L_x_2) ;  /* 0x000001d000017945 */ /* 0x000fe20003800200 */
[----:B--2---:R-:W-:-:S13]  /*0520*/  ISETP.NE.AND P0, PT, R18, RZ, PT ;  /* 0x000000ff1200720c */ /* 0x004fda0003f05270 */
[----:B------:R-:W-:Y:S05]  /*0530*/  @P0 BRA `(.L_x_3) ;  /* 0x0000000000680947 */ /* 0x000fea0003800000 */
[----:B------:R-:W0:Y:S02]  /*0540*/  LDC.64 R34, c[0x0][0x380] ;  /* 0x0000e000ff227b82 */ /* 0x000e240000000a00 */
[----:B0-----:R0:W-:Y:S04]  /*0550*/  STG.E.U8 desc[UR6][R34.64], RZ ;  /* 0x000000ff22007986 */ /* 0x0011e8000c101106 */
[----:B------:R-:W2:Y:S02]  /*0560*/  LDG.E.64 R18, desc[UR6][R14.64+0x30] ;  /* 0x000030060e127981 */ /* 0x000ea4000c1e1b00 */
[----:B--2---:R-:W-:-:S05]  /*0570*/  IADD3 R22, P0, PT, R18, 0x1, RZ ;  /* 0x0000000112167810 */ /* 0x004fca0007f1e0ff */
[----:B------:R-:W-:Y:S02]  /*0580*/  IMAD.X R23, RZ, RZ, R19, P0 ;  /* 0x000000ffff177224 */ /* 0x000fe400000e0613 */
[----:B------:R-:W2:Y:S02]  /*0590*/  LDG.E.64 R18, desc[UR6][R20.64+0x30] ;  /* 0x0000300614127981 */ /* 0x000ea4000c1e1b00 */
[----:B--2---:R-:W-:-:S04]  /*05a0*/  ISETP.NE.U32.AND P0, PT, R18, R22, PT ;  /* 0x000000161200720c */ /* 0x004fc80003f05070 */
[----:B------:R-:W-:-:S13]  /*05b0*/  ISETP.NE.AND.EX P0, PT, R19, R23, PT, P0 ;  /* 0x000000171300720c */ /* 0x000fda0003f05300 */
[----:B0-----:R-:W-:Y:S05]  /*05c0*/  @P0 BRA `(.L_x_4) ;  /* 0x0000000000240947 */ /* 0x001fea0003800000 */
[----:B------:R-:W2:Y:S02]  /*05d0*/  LDG.E R19, desc[UR6][R20.64+0x28] ;  /* 0x0000280614137981 */ /* 0x000ea4000c1e1900 */
[----:B--2---:R-:W-:-:S05]  /*05e0*/  IMAD.WIDE R24, R19, 0x4, R24 ;  /* 0x0000000413187825 */ /* 0x004fca00078e0218 */
[----:B------:R0:W-:Y:S04]  /*05f0*/  STG.E desc[UR6][R24.64+-0x2c], R33 ;  /* 0xffffd42118007986 */ /* 0x0001e8000c101906 */
[----:B------:R-:W2:Y:S01]  /*0600*/  LDG.E R18, desc[UR6][R20.64+0x28] ;  /* 0x0000280614127981 */ /* 0x000ea2000c1e1900 */
[----:B------:R-:W-:-:S05]  /*0610*/  IMAD.MOV.U32 R22, RZ, RZ, 0x1 ;  /* 0x00000001ff167424 */ /* 0x000fca00078e00ff */
[----:B------:R0:W-:Y:S01]  /*0620*/  STG.E.U8 desc[UR6][R20.64+0x2d], R22 ;  /* 0x00002d1614007986 */ /* 0x0001e2000c101106 */
[----:B--2---:R-:W-:-:S05]  /*0630*/  VIADD R19, R18, 0x1 ;  /* 0x0000000112137836 */ /* 0x004fca0000000000 */
[----:B------:R0:W-:Y:S01]  /*0640*/  STG.E desc[UR6][R20.64+0x28], R19 ;  /* 0x0000281314007986 */ /* 0x0001e2000c101906 */
[----:B------:R-:W-:Y:S05]  /*0650*/  BRA `(.L_x_3) ;  /* 0x0000000000207947 */ /* 0x000fea0003800000 */
.L_x_4:
[----:B------:R-:W-:Y:S01]  /*0660*/  ISETP.GT.U32.AND P0, PT, R18, R22, PT ;  /* 0x000000161200720c */ /* 0x000fe20003f04070 */
[----:B------:R-:W-:-:S03]  /*0670*/  IMAD.MOV.U32 R18, RZ, RZ, 0x1 ;  /* 0x00000001ff127424 */ /* 0x000fc600078e00ff */
[----:B------:R-:W-:-:S13]  /*0680*/  ISETP.GT.AND.EX P0, PT, R19, R23, PT, P0 ;  /* 0x000000171300720c */ /* 0x000fda0003f04300 */
[----:B------:R-:W-:Y:S01]  /*0690*/  @P0 IMAD.MOV.U32 R19, RZ, RZ, 0x1 ;  /* 0x00000001ff130424 */ /* 0x000fe200078e00ff */
[----:B------:R1:W-:Y:S04]  /*06a0*/  @P0 STG.E.64 desc[UR6][R20.64+0x30], R22 ;  /* 0x0000301614000986 */ /* 0x0003e8000c101b06 */
[----:B------:R1:W-:Y:S04]  /*06b0*/  @P0 STG.E desc[UR6][R20.64+0x28], R19 ;  /* 0x0000281314000986 */ /* 0x0003e8000c101906 */
[----:B------:R1:W-:Y:S04]  /*06c0*/  @P0 STG.E desc[UR6][R20.64], R33 ;  /* 0x0000002114000986 */ /* 0x0003e8000c101906 */
[----:B------:R1:W-:Y:S02]  /*06d0*/  @P0 STG.E.U8 desc[UR6][R20.64+0x2d], R18 ;  /* 0x00002d1214000986 */ /* 0x0003e4000c101106 */
.L_x_3:
[----:B------:R-:W-:Y:S05]  /*06e0*/  BSYNC.RECONVERGENT B1 ;  /* 0x0000000000017941 */ /* 0x000fea0003800200 */
.L_x_2:
[----:B-1----:R-:W-:Y:S02]  /*06f0*/  P2R R18, PR, RZ, 0x8 ;  /* 0x00000008ff127803 */ /* 0x002fe40000000000 */
[----:B------:R-:W-:Y:S02]  /*0700*/  ISETP.EQ.AND P0, PT, R7, 0x4, PT ;  /* 0x000000040700780c */ /* 0x000fe40003f02270 */
[----:B------:R-:W-:Y:S02]  /*0710*/  ISETP.NE.AND P3, PT, R5, RZ, PT ;  /* 0x000000ff0500720c */ /* 0x000fe40003f65270 */
[----:B0-----:R-:W-:Y:S02]  /*0720*/  P2R R20, PR, RZ, 0x4 ;  /* 0x00000004ff147803 */ /* 0x001fe40000000000 */
[----:B------:R-:W-:Y:S02]  /*0730*/  ISETP.NE.AND P2, PT, R4, RZ, PT ;  /* 0x000000ff0400720c */ /* 0x000fe40003f45270 */
[----:B------:R-:W-:-:S02]  /*0740*/  P2R R21, PR, RZ, 0x2 ;  /* 0x00000002ff157803 */ /* 0x000fc40000000000 */
[----:B------:R-:W-:Y:S02]  /*0750*/  ISETP.NE.AND P1, PT, R3, RZ, PT ;  /* 0x000000ff0300720c */ /* 0x000fe40003f25270 */
[----:B------:R-:W-:Y:S01]  /*0760*/  P2R R22, PR, RZ, 0x40 ;  /* 0x00000040ff167803 */ /* 0x000fe20000000000 */
[----:B------:R-:W-:Y:S01]  /*0770*/  @P0 IMAD.MOV.U32 R19, RZ, RZ, R30 ;  /* 0x000000ffff130224 */ /* 0x000fe200078e001e */
[----:B------:R-:W-:Y:S01]  /*0780*/  ISETP.NE.AND P6, PT, R2, RZ, PT ;  /* 0x000000ff0200720c */ /* 0x000fe20003fc5270 */
[----:B------:R-:W-:Y:S01]  /*0790*/  @P3 IMAD.MOV.U32 R19, RZ, RZ, R29 ;  /* 0x000000ffff133224 */ /* 0x000fe200078e001d */
[----:B------:R-:W-:-:S03]  /*07a0*/  ISETP.NE.AND P3, PT, R18, RZ, PT ;  /* 0x000000ff1200720c */ /* 0x000fc60003f65270 */
[----:B------:R-:W-:Y:S01]  /*07b0*/  @P2 IMAD.MOV.U32 R19, RZ, RZ, R28 ;  /* 0x000000ffff132224 */ /* 0x000fe200078e001c */
[----:B------:R-:W-:-:S03]  /*07c0*/  ISETP.NE.AND P2, PT, R20, RZ, PT ;  /* 0x000000ff1400720c */ /* 0x000fc60003f45270 */
[----:B------:R-:W-:Y:S01]  /*07d0*/  @P1 IMAD.MOV.U32 R19, RZ, RZ, R27 ;  /* 0x000000ffff131224 */ /* 0x000fe200078e001b */
[----:B------:R-:W-:-:S03]  /*07e0*/  ISETP.NE.AND P1, PT, R21, RZ, PT ;  /* 0x000000ff1500720c */ /* 0x000fc60003f25270 */
[----:B------:R-:W-:Y:S01]  /*07f0*/  @P6 IMAD.MOV.U32 R19, RZ, RZ, R26 ;  /* 0x000000ffff136224 */ /* 0x000fe200078e001a */
[----:B------:R-:W-:Y:S01]  /*0800*/  ISETP.NE.AND P6, PT, R22, RZ, PT ;  /* 0x000000ff1600720c */ /* 0x000fe20003fc5270 */
[----:B------:R-:W-:Y:S02]  /*0810*/  @P5 IMAD.MOV.U32 R19, RZ, RZ, R13 ;  /* 0x000000ffff135224 */ /* 0x000fe400078e000d */
[----:B------:R-:W-:Y:S02]  /*0820*/  @P4 IMAD.MOV.U32 R19, RZ, RZ, R12 ;  /* 0x000000ffff134224 */ /* 0x000fe400078e000c */
[----:B------:R-:W-:Y:S02]  /*0830*/  @P3 IMAD.MOV.U32 R19, RZ, RZ, R11 ;  /* 0x000000ffff133224 */ /* 0x000fe400078e000b */
[----:B------:R-:W-:Y:S02]  /*0840*/  @P2 IMAD.MOV.U32 R19, RZ, RZ, R10 ;  /* 0x000000ffff132224 */ /* 0x000fe400078e000a */
[----:B------:R-:W-:-:S04]  /*0850*/  @P1 IMAD.MOV.U32 R19, RZ, RZ, R9 ;  /* 0x000000ffff131224 */ /* 0x000fc800078e0009 */
[----:B------:R-:W-:-:S04]  /*0860*/  @P6 IMAD.MOV.U32 R19, RZ, RZ, R31 ;  /* 0x000000ffff136224 */ /* 0x000fc800078e001f */
[----:B------:R-:W-:-:S05]  /*0870*/  IMAD.WIDE R18, R19, 0x38, R16 ;  /* 0x0000003813127825 */ /* 0x000fca00078e0210 */
[----:B------:R-:W2:Y:S01]  /*0880*/  LDG.E.U8 R20, desc[UR6][R18.64+0x2c] ;  /* 0x00002c0612147981 */ /* 0x000ea2000c1e1100 */
[----:B------:R-:W-:-:S05]  /*0890*/  IADD3 R22, P6, PT, R18, 0x2c, RZ ;  /* 0x0000002c12167810 */ /* 0x000fca0007fde0ff */
[----:B------:R-:W-:Y:S01]  /*08a0*/  IMAD.X R23, RZ, RZ, R19, P6 ;  /* 0x000000ffff177224 */ /* 0x000fe200030e0613 */
        /* <DEDUP_REMOVED lines=11> */
[----:B0-----:R-:W-:Y:S05]  /*0960*/  @!P6 BRA `(.L_x_7) ;  /* 0x000000000028e947 */ /* 0x001fea0003800000 */
[----:B------:R-:W-:-:S04]  /*0970*/  ISETP.GT.U32.AND P6, PT, R20, R24, PT ;  /* 0x000000181400720c */ /* 0x000fc80003fc4070 */
[----:B------:R-:W-:-:S13]  /*0980*/  ISETP.GT.AND.EX P6, PT, R21, R25, PT, P6 ;  /* 0x000000191500720c */ /* 0x000fda0003fc4360 */
[----:B------:R-:W-:Y:S05]  /*0990*/  @!P6 BRA `(.L_x_6) ;  /* 0x000000000040e947 */ /* 0x000fea0003800000 */
[----:B------:R-:W-:Y:S01]  /*09a0*/  IMAD.MOV.U32 R20, RZ, RZ, 0x1 ;  /* 0x00000001ff147424 */ /* 0x000fe200078e00ff */
[----:B------:R1:W-:Y:S01]  /*09b0*/  STG.E.64 desc[UR6][R18.64+0x30], R24 ;  /* 0x0000301812007986 */ /* 0x0003e2000c101b06 */
[----:B------:R-:W-:-:S03]  /*09c0*/  IMAD.MOV.U32 R21, RZ, RZ, 0x1 ;  /* 0x00000001ff157424 */ /* 0x000fc600078e00ff */
[----:B------:R1:W-:Y:S04]  /*09d0*/  STG.E desc[UR6][R18.64], R33 ;  /* 0x0000002112007986 */ /* 0x0003e8000c101906 */
[----:B------:R1:W-:Y:S04]  /*09e0*/  STG.E desc[UR6][R18.64+0x28], R21 ;  /* 0x0000281512007986 */ /* 0x0003e8000c101906 */
[----:B------:R1:W-:Y:S01]  /*09f0*/  STG.E.U8 desc[UR6][R18.64+0x2d], R20 ;  /* 0x00002d1412007986 */ /* 0x0003e2000c101106 */
[----:B------:R-:W-:Y:S05]  /*0a00*/  BRA `(.L_x_6) ;  /* 0x0000000000247947 */ /* 0x000fea0003800000 */
.L_x_7:
[----:B------:R-:W2:Y:S02]  /*0a10*/  LDG.E R21, desc[UR6][R18.64+0x28] ;  /* 0x0000280612157981 */ /* 0x000ea4000c1e1900 */
[----:B--2---:R-:W-:-:S05]  /*0a20*/  IMAD.WIDE R22, R21, 0x4, R22 ;  /* 0x0000000415167825 */ /* 0x004fca00078e0216 */
[----:B------:R0:W-:Y:S04]  /*0a30*/  STG.E desc[UR6][R22.64+-0x2c], R33 ;  /* 0xffffd42116007986 */ /* 0x0001e8000c101906 */
[----:B------:R-:W2:Y:S01]  /*0a40*/  LDG.E R20, desc[UR6][R18.64+0x28] ;  /* 0x0000280612147981 */ /* 0x000ea2000c1e1900 */
[----:B------:R-:W-:-:S05]  /*0a50*/  IMAD.MOV.U32 R21, RZ, RZ, 0x1 ;  /* 0x00000001ff157424 */ /* 0x000fca00078e00ff */
[----:B0-----:R-:W-:-:S05]  /*0a60*/  PRMT R23, R21, 0x7610, R23 ;  /* 0x0000761015177816 */ /* 0x001fca0000000017 */
[----:B------:R0:W-:Y:S01]  /*0a70*/  STG.E.U8 desc[UR6][R18.64+0x2d], R23 ;  /* 0x00002d1712007986 */ /* 0x0001e2000c101106 */
[----:B--2---:R-:W-:-:S05]  /*0a80*/  VIADD R21, R20, 0x1 ;  /* 0x0000000114157836 */ /* 0x004fca0000000000 */
[----:B------:R0:W-:Y:S02]  /*0a90*/  STG.E desc[UR6][R18.64+0x28], R21 ;  /* 0x0000281512007986 */ /* 0x0001e4000c101906 */
.L_x_6:
[----:B------:R-:W-:Y:S05]  /*0aa0*/  BSYNC.RECONVERGENT B1 ;  /* 0x0000000000017941 */ /* 0x000fea0003800200 */
.L_x_5:
[----:B------:R-:W-:Y:S02]  /*0ab0*/  ISETP.EQ.AND P6, PT, R7, RZ, PT ;  /* 0x000000ff0700720c */ /* 0x000fe40003fc2270 */
[----:B01----:R-:W-:Y:S02]  /*0ac0*/  P2R R18, PR, RZ, 0x10 ;  /* 0x00000010ff127803 */ /* 0x003fe40000000000 */
[----:B------:R-:W-:Y:S02]  /*0ad0*/  ISETP.NE.AND P4, PT, R5, RZ, PT ;  /* 0x000000ff0500720c */ /* 0x000fe40003f85270 */
[----:B------:R-:W-:Y:S02]  /*0ae0*/  P2R R20, PR, RZ, 0x8 ;  /* 0x00000008ff147803 */ /* 0x000fe40000000000 */
[----:B------:R-:W-:Y:S02]  /*0af0*/  ISETP.NE.AND P3, PT, R4, RZ, PT ;  /* 0x000000ff0400720c */ /* 0x000fe40003f65270 */
[----:B------:R-:W-:-:S02]  /*0b00*/  P2R R21, PR, RZ, 0x4 ;  /* 0x00000004ff157803 */ /* 0x000fc40000000000 */
[----:B------:R-:W-:Y:S01]  /*0b10*/  ISETP.NE.AND P2, PT, R3, RZ, PT ;  /* 0x000000ff0300720c */ /* 0x000fe20003f45270 */
[----:B------:R-:W-:Y:S01]  /*0b20*/  @P6 IMAD.MOV.U32 R19, RZ, RZ, R30 ;  /* 0x000000ffff136224 */ /* 0x000fe200078e001e */
        /* <DEDUP_REMOVED lines=13> */
[----:B------:R-:W-:-:S04]  /*0c00*/  @P3 IMAD.MOV.U32 R19, RZ, RZ, R10 ;  /* 0x000000ffff133224 */ /* 0x000fc800078e000a */
        /* <DEDUP_REMOVED lines=11> */
[----:B------:R-:W2:Y:S04]  /*0cc0*/  LDG.E.64 R22, desc[UR6][R14.64+0x30] ;  /* 0x000030060e167981 */ /* 0x000ea8000c1e1b00 */
[----:B------:R-:W3:Y:S01]  /*0cd0*/  LDG.E.64 R24, desc[UR6][R18.64+0x30] ;  /* 0x0000300612187981 */ /* 0x000ee2000c1e1b00 */
[----:B--2---:R-:W-:-:S05]  /*0ce0*/  IADD3 R22, P1, PT, R22, 0x1, RZ ;  /* 0x0000000116167810 */ /* 0x004fca0007f3e0ff */
[----:B------:R-:W-:Y:S01]  /*0cf0*/  IMAD.X R23, RZ, RZ, R23, P1 ;  /* 0x000000ffff177224 */ /* 0x000fe200008e0617 */
[----:B---3--:R-:W-:-:S04]  /*0d00*/  ISETP.NE.U32.AND P1, PT, R24, R22, PT ;  /* 0x000000161800720c */ /* 0x008fc80003f25070 */
        /* <DEDUP_REMOVED lines=12> */
.L_x_10:
        /* <DEDUP_REMOVED lines=9> */
.L_x_9:
[----:B------:R-:W-:Y:S05]  /*0e60*/  BSYNC.RECONVERGENT B1 ;  /* 0x0000000000017941 */ /* 0x000fea0003800200 */
.L_x_8:
[----:B------:R-:W-:Y:S02]  /*0e70*/  ISETP.EQ.AND P1, PT, R7, -0x4, PT ;  /* 0xfffffffc0700780c */ /* 0x000fe40003f22270 */
[----:B01----:R-:W-:Y:S02]  /*0e80*/  P2R R18, PR, RZ, 0x4 ;  /* 0x00000004ff127803 */ /* 0x003fe40000000000 */
[----:B------:R-:W-:-:S09]  /*0e90*/  ISETP.NE.AND P2, PT, R5, RZ, PT ;  /* 0x000000ff0500720c */ /* 0x000fd20003f45270 */
[----:B------:R-:W-:Y:S01]  /*0ea0*/  @P1 IMAD.MOV.U32 R5, RZ, RZ, R30 ;  /* 0x000000ffff051224 */ /* 0x000fe200078e001e */
[----:B------:R-:W-:Y:S01]  /*0eb0*/  ISETP.NE.AND P1, PT, R2, RZ, PT ;  /* 0x000000ff0200720c */ /* 0x000fe20003f25270 */
[----:B------:R-:W-:Y:S01]  /*0ec0*/  @P6 IMAD.MOV.U32 R5, RZ, RZ, R29 ;  /* 0x000000ffff056224 */ /* 0x000fe200078e001d */
[----:B------:R-:W-:Y:S01]  /*0ed0*/  ISETP.NE.AND P6, PT, R3, RZ, PT ;  /* 0x000000ff0300720c */ /* 0x000fe20003fc5270 */
[----:B------:R-:W-:Y:S01]  /*0ee0*/  @P0 IMAD.MOV.U32 R5, RZ, RZ, R28 ;  /* 0x000000ffff050224 */ /* 0x000fe200078e001c */
[----:B------:R-:W-:Y:S01]  /*0ef0*/  ISETP.NE.AND P0, PT, R4, RZ, PT ;  /* 0x000000ff0400720c */ /* 0x000fe20003f05270 */
[----:B------:R-:W-:Y:S01]  /*0f00*/  @P2 IMAD.MOV.U32 R5, RZ, RZ, R27 ;  /* 0x000000ffff052224 */ /* 0x000fe200078e001b */
[----:B------:R-:W-:-:S11]  /*0f10*/  ISETP.NE.AND P2, PT, R18, RZ, PT ;  /* 0x000000ff1200720c */ /* 0x000fd60003f45270 */
[----:B------:R-:W-:Y:S02]  /*0f20*/  @P0 IMAD.MOV.U32 R5, RZ, RZ, R26 ;  /* 0x000000ffff050224 */ /* 0x000fe400078e001a */
[----:B------:R-:W-:Y:S02]  /*0f30*/  @P6 IMAD.MOV.U32 R5, RZ, RZ, R13 ;  /* 0x000000ffff056224 */ /* 0x000fe400078e000d */
[----:B------:R-:W-:Y:S02]  /*0f40*/  @P1 IMAD.MOV.U32 R5, RZ, RZ, R12 ;  /* 0x000000ffff051224 */ /* 0x000fe400078e000c */
[----:B------:R-:W-:Y:S02]  /*0f50*/  @P5 IMAD.MOV.U32 R5, RZ, RZ, R11 ;  /* 0x000000ffff055224 */ /* 0x000fe400078e000b */
[----:B------:R-:W-:Y:S02]  /*0f60*/  @P4 IMAD.MOV.U32 R5, RZ, RZ, R10 ;  /* 0x000000ffff054224 */ /* 0x000fe400078e000a */
[----:B------:R-:W-:-:S02]  /*0f70*/  @P3 IMAD.MOV.U32 R5, RZ, RZ, R9 ;  /* 0x000000ffff053224 */ /* 0x000fc400078e0009 */
[----:B------:R-:W-:-:S04]  /*0f80*/  @P2 IMAD.MOV.U32 R5, RZ, RZ, R31 ;  /* 0x000000ffff052224 */ /* 0x000fc800078e001f */
[----:B------:R-:W-:-:S05]  /*0f90*/  IMAD.WIDE R16, R5, 0x38, R16 ;  /* 0x0000003805107825 */ /* 0x000fca00078e0210 */
[----:B------:R-:W2:Y:S01]  /*0fa0*/  LDG.E.U8 R2, desc[UR6][R16.64+0x2c] ;  /* 0x00002c0610027981 */ /* 0x000ea2000c1e1100 */
[----:B------:R-:W-:Y:S01]  /*0fb0*/  IADD3 R4, P1, PT, R16, 0x2c, RZ ;  /* 0x0000002c10047810 */ /* 0x000fe20007f3e0ff */
[----:B------:R-:W-:Y:S04]  /*0fc0*/  BSSY.RECONVERGENT B1, `(.L_x_11) ;  /* 0x0000020000017945 */ /* 0x000fe80003800200 */
[----:B------:R-:W-:Y:S01]  /*0fd0*/  IMAD.X R5, RZ, RZ, R17, P1 ;  /* 0x000000ffff057224 */ /* 0x000fe200008e0611 */
        /* <DEDUP_REMOVED lines=21> */
.L_x_13:
        /* <DEDUP_REMOVED lines=9> */
.L_x_12:
[----:B------:R-:W-:Y:S05]  /*11c0*/  BSYNC.RECONVERGENT B1 ;  /* 0x0000000000017941 */ /* 0x000fea0003800200 */
.L_x_11:
[----:B------:R-:W-:Y:S01]  /*11d0*/  ISETP.NE.AND P0, PT, R0, RZ, PT ;  /* 0x000000ff0000720c */ /* 0x000fe20003f05270 */
[----:B------:R-:W-:-:S12]  /*11e0*/  VIADD R7, R7, 0x10 ;  /* 0x0000001007077836 */ /* 0x000fd80000000000 */
[----:B------:R-:W-:Y:S05]  /*11f0*/  @P0 BRA `(.L_x_14) ;  /* 0xfffffff0003c0947 */ /* 0x000fea000383ffff */
.L_x_1:
[----:B------:R-:W-:Y:S05]  /*1200*/  BSYNC.RECONVERGENT B0 ;  /* 0x0000000000007941 */ /* 0x000fea0003800200 */
.L_x_0:
[----:B------:R-:W-:-:S04]  /*1210*/  LOP3.LUT R0, R31, 0x3, RZ, 0xc0, !PT ;  /* 0x000000031f007812 */ /* 0x000fc800078ec0ff */
[----:B------:R-:W-:-:S13]  /*1220*/  ISETP.NE.AND P0, PT, R0, RZ, PT ;  /* 0x000000ff0000720c */ /* 0x000fda0003f05270 */
[----:B------:R-:W-:Y:S05]  /*1230*/  @!P0 EXIT ;  /* 0x000000000000894d */ /* 0x000fea0003800000 */
[----:B------:R-:W-:Y:S02]  /*1240*/  IMAD.SHL.U32 R8, R8, 0x4, RZ ;  /* 0x0000000408087824 */ /* 0x000fe400078e00ff */
[----:B------:R-:W-:-:S07]  /*1250*/  IMAD.MOV R0, RZ, RZ, -R0 ;  /* 0x000000ffff007224 */ /* 0x000fce00078e0a00 */
.L_x_18:
[C---:B------:R-:W-:Y:S01]  /*1260*/  ISETP.EQ.AND P0, PT, R8.reuse, RZ, PT ;  /* 0x000000ff0800720c */ /* 0x040fe20003f02270 */
[----:B01----:R-:W0:Y:S01]  /*1270*/  LDC.64 R2, c[0x0][0x388] ;  /* 0x0000e200ff027b82 */ /* 0x003e220000000a00 */
[C---:B------:R-:W-:Y:S02]  /*1280*/  ISETP.EQ.AND P1, PT, R8.reuse, 0x4, PT ;  /* 0x000000040800780c */ /* 0x040fe40003f22270 */
[C---:B------:R-:W-:Y:S02]  /*1290*/  ISETP.EQ.AND P2, PT, R8.reuse, 0x8, PT ;  /* 0x000000080800780c */ /* 0x040fe40003f42270 */
[----:B------:R-:W-:-:S07]  /*12a0*/  ISETP.EQ.AND P3, PT, R8, 0xc, PT ;  /* 0x0000000c0800780c */ /* 0x000fce0003f62270 */
[----:B-----5:R-:W-:Y:S01]  /*12b0*/  @P0 IMAD.MOV.U32 R5, RZ, RZ, R30 ;  /* 0x000000ffff050224 */ /* 0x020fe200078e001e */
[C---:B------:R-:W-:Y:S01]  /*12c0*/  ISETP.EQ.AND P0, PT, R8.reuse, 0x10, PT ;  /* 0x000000100800780c */ /* 0x040fe20003f02270 */
[----:B------:R-:W-:Y:S01]  /*12d0*/  @P1 IMAD.MOV.U32 R5, RZ, RZ, R29 ;  /* 0x000000ffff051224 */ /* 0x000fe200078e001d */
[C---:B------:R-:W-:Y:S01]  /*12e0*/  ISETP.EQ.AND P1, PT, R8.reuse, 0x14, PT ;  /* 0x000000140800780c */ /* 0x040fe20003f22270 */
[----:B------:R-:W-:Y:S01]  /*12f0*/  @P2 IMAD.MOV.U32 R5, RZ, RZ, R28 ;  /* 0x000000ffff052224 */ /* 0x000fe200078e001c */
[C---:B------:R-:W-:Y:S01]  /*1300*/  ISETP.EQ.AND P2, PT, R8.reuse, 0x18, PT ;  /* 0x000000180800780c */ /* 0x040fe20003f42270 */
[----:B------:R-:W-:Y:S01]  /*1310*/  @P3 IMAD.MOV.U32 R5, RZ, RZ, R27 ;  /* 0x000000ffff053224 */ /* 0x000fe200078e001b */
[----:B------:R-:W-:-:S07]  /*1320*/  ISETP.EQ.AND P3, PT, R8, 0x1c, PT ;  /* 0x0000001c0800780c */ /* 0x000fce0003f62270 */
[----:B------:R-:W-:Y:S01]  /*1330*/  @P0 IMAD.MOV.U32 R5, RZ, RZ, R26 ;  /* 0x000000ffff050224 */ /* 0x000fe200078e001a */
[C---:B------:R-:W-:Y:S01]  /*1340*/  ISETP.EQ.AND P0, PT, R8.reuse, 0x20, PT ;  /* 0x000000200800780c */ /* 0x040fe20003f02270 */
[----:B------:R-:W-:Y:S01]  /*1350*/  @P1 IMAD.MOV.U32 R5, RZ, RZ, R13 ;  /* 0x000000ffff051224 */ /* 0x000fe200078e000d */
[C---:B------:R-:W-:Y:S01]  /*1360*/  ISETP.EQ.AND P1, PT, R8.reuse, 0x24, PT ;  /* 0x000000240800780c */ /* 0x040fe20003f22270 */
[----:B------:R-:W-:Y:S01]  /*1370*/  @P2 IMAD.MOV.U32 R5, RZ, RZ, R12 ;  /* 0x000000ffff052224 */ /* 0x000fe200078e000c */
[----:B------:R-:W-:Y:S01]  /*1380*/  ISETP.EQ.AND P2, PT, R8, 0x28, PT ;  /* 0x000000280800780c */ /* 0x000fe20003f42270 */
[----:B------:R-:W-:-:S08]  /*1390*/  @P3 IMAD.MOV.U32 R5, RZ, RZ, R11 ;  /* 0x000000ffff053224 */ /* 0x000fd000078e000b */
[----:B------:R-:W-:Y:S02]  /*13a0*/  @P0 IMAD.MOV.U32 R5, RZ, RZ, R10 ;  /* 0x000000ffff050224 */ /* 0x000fe400078e000a */
[----:B------:R-:W-:Y:S02]  /*13b0*/  @P1 IMAD.MOV.U32 R5, RZ, RZ, R9 ;  /* 0x000000ffff051224 */ /* 0x000fe400078e0009 */
[----:B------:R-:W-:-:S04]  /*13c0*/  @P2 IMAD.MOV.U32 R5, RZ, RZ, R31 ;  /* 0x000000ffff052224 */ /* 0x000fc800078e001f */
[----:B0-----:R-:W-:-:S05]  /*13d0*/  IMAD.WIDE R2, R5, 0x38, R2 ;  /* 0x0000003805027825 */ /* 0x001fca00078e0202 */
[----:B------:R-:W2:Y:S01]  /*13e0*/  LDG.E.U8 R5, desc[UR6][R2.64+0x2c] ;  /* 0x00002c0602057981 */ /* 0x000ea2000c1e1100 */
[----:B------:R-:W-:Y:S01]  /*13f0*/  VIADD R0, R0, 0x1 ;  /* 0x0000000100007836 */ /* 0x000fe20000000000 */
[----:B------:R-:W-:Y:S01]  /*1400*/  IADD3 R4, P2, PT, R2, 0x2c, RZ ;  /* 0x0000002c02047810 */ /* 0x000fe20007f5e0ff */
[----:B------:R-:W-:Y:S03]  /*1410*/  BSSY.RECONVERGENT B0, `(.L_x_15) ;  /* 0x0000021000007945 */ /* 0x000fe60003800200 */
[----:B------:R-:W-:Y:S02]  /*1420*/  ISETP.NE.AND P1, PT, R0, RZ, PT ;  /* 0x000000ff0000720c */ /* 0x000fe40003f25270 */
[----:B--2---:R-:W-:Y:S01]  /*1430*/  ISETP.NE.AND P0, PT, R5, RZ, PT ;  /* 0x000000ff0500720c */ /* 0x004fe20003f05270 */
[----:B------:R-:W-:-:S12]  /*1440*/  IMAD.X R5, RZ, RZ, R3, P2 ;  /* 0x000000ffff057224 */ /* 0x000fd800010e0603 */
        /* <DEDUP_REMOVED lines=20> */
.L_x_17:
        /* <DEDUP_REMOVED lines=9> */
.L_x_16:
[----:B------:R-:W-:Y:S05]  /*1620*/  BSYNC.RECONVERGENT B0 ;  /* 0x0000000000007941 */ /* 0x000fea0003800200 */
.L_x_15:
[----:B------:R-:W-:Y:S01]  /*1630*/  VIADD R8, R8, 0x4 ;  /* 0x0000000408087836 */ /* 0x000fe20000000000 */
[----:B------:R-:W-:Y:S06]  /*1640*/  @P1 BRA `(.L_x_18) ;  /* 0xfffffffc00041947 */ /* 0x000fec000383ffff */
[----:B------:R-:W-:Y:S05]  /*1650*/  EXIT ;  /* 0x000000000000794d */ /* 0x000fea0003800000 */
.L_x_19:
[----:B------:R-:W-:-:S00]  /*1660*/  BRA `(.L_x_19) ;  /* 0xfffffffc00fc7947 */ /* 0x000fc0000383ffff */
[----:B------:R-:W-:-:S00]  /*1670*/  NOP ;  /* 0x0000000000007918 */ /* 0x000fc00000000000 */
        /* <DEDUP_REMOVED lines=8> */
.L_x_20:


//--------------------- .nv.shared.reserved.0     --------------------------
	.section	.nv.shared.reserved.0,"aw",@nobits
	.weak		__nv_reservedSMEM_offset_0_alias
	.size		__nv_reservedSMEM_offset_0_alias, 0, 64
	.other		__nv_reservedSMEM_offset_0_alias,@"STO_CUDA_RESERVED_SHARED STV_DEFAULT"
__nv_reservedSMEM_offset_0_alias:
	.zero		0
	.zero		64


//--------------------- .nv.constant0._Z3bfsPbP6vertexP4edgeiPi --------------------------
	.section	.nv.constant0._Z3bfsPbP6vertexP4edgeiPi,"a",@progbits
	.sectionflags	@""
	.align	4
.nv.constant0._Z3bfsPbP6vertexP4edgeiPi:
	.zero		936


//--------------------- SYMBOLS --------------------------

	.type		.nv.reservedSmem.offset0,@object
	.size		.nv.reservedSmem.offset0,0x4
